//
// Generated by NVIDIA NVVM Compiler
//
// Compiler Build ID: CL-36424714
// Cuda compilation tools, release 13.0, V13.0.88
// Based on NVVM 20.0.0
//

.version 9.0
.target sm_100
.address_size 64

	// .globl	_Z8preorderPiS_S_S_S_
.extern .func  (.param .b32 func_retval0) vprintf
(
	.param .b64 vprintf_param_0,
	.param .b64 vprintf_param_1
)
;
.global .align 4 .b8 succ[512];
.global .align 4 .b8 position[256];
.global .align 1 .b8 $str[15] = {69, 100, 103, 101, 32, 40, 37, 100, 44, 32, 37, 100, 41, 10};
.global .align 1 .b8 $str$1[34] = {83, 117, 99, 99, 101, 115, 115, 111, 114, 32, 111, 102, 32, 40, 37, 100, 44, 32, 37, 100, 41, 32, 61, 32, 40, 37, 100, 44, 32, 37, 100, 41, 10};

.visible .entry _Z8preorderPiS_S_S_S_(
	.param .u64 .ptr .align 1 _Z8preorderPiS_S_S_S__param_0,
	.param .u64 .ptr .align 1 _Z8preorderPiS_S_S_S__param_1,
	.param .u64 .ptr .align 1 _Z8preorderPiS_S_S_S__param_2,
	.param .u64 .ptr .align 1 _Z8preorderPiS_S_S_S__param_3,
	.param .u64 .ptr .align 1 _Z8preorderPiS_S_S_S__param_4
)
{
	.local .align 16 .b8 	__local_depot0[16];
	.reg .b64 	%SP;
	.reg .b64 	%SPL;
	.reg .pred 	%p<17>;
	.reg .b32 	%r<97>;
	.reg .b64 	%rd<99>;
	.reg .b64 	%fd<49>;

	mov.u64 	%SPL, __local_depot0;
	cvta.local.u64 	%SP, %SPL;
	ld.param.u64 	%rd10, [_Z8preorderPiS_S_S_S__param_0];
	ld.param.u64 	%rd8, [_Z8preorderPiS_S_S_S__param_1];
	ld.param.u64 	%rd9, [_Z8preorderPiS_S_S_S__param_2];
	ld.param.u64 	%rd11, [_Z8preorderPiS_S_S_S__param_3];
	ld.param.u64 	%rd12, [_Z8preorderPiS_S_S_S__param_4];
	cvta.to.global.u64 	%rd1, %rd12;
	cvta.to.global.u64 	%rd2, %rd10;
	cvta.to.global.u64 	%rd13, %rd11;
	add.u64 	%rd14, %SP, 0;
	add.u64 	%rd3, %SPL, 0;
	mov.u32 	%r1, %tid.x;
	mov.u32 	%r2, %tid.y;
	shl.b32 	%r24, %r2, 3;
	add.s32 	%r25, %r24, %r1;
	mul.wide.u32 	%rd15, %r25, 4;
	add.s64 	%rd16, %rd13, %rd15;
	ld.global.u32 	%r26, [%rd16];
	setp.ne.s32 	%p1, %r26, 1;
	@%p1 bra 	$L__BB0_30;
	st.local.v2.u32 	[%rd3], {%r1, %r2};
	mov.u64 	%rd17, $str;
	cvta.global.u64 	%rd18, %rd17;
	{ // callseq 0, 0
	.param .b64 param0;
	st.param.b64 	[param0], %rd18;
	.param .b64 param1;
	st.param.b64 	[param1], %rd14;
	.param .b32 retval0;
	call.uni (retval0), 
	vprintf, 
	(
	param0, 
	param1
	);
	ld.param.b32 	%r27, [retval0];
	} // callseq 0
	mul.wide.u32 	%rd20, %r1, 4;
	add.s64 	%rd4, %rd2, %rd20;
	ld.global.u32 	%r29, [%rd4];
	setp.ne.s32 	%p2, %r29, %r2;
	mul.wide.u32 	%rd21, %r1, 64;
	mov.u64 	%rd22, succ;
	add.s64 	%rd5, %rd22, %rd21;
	@%p2 bra 	$L__BB0_7;
	cvta.to.global.u64 	%rd30, %rd8;
	add.s64 	%rd32, %rd30, %rd20;
	ld.global.u32 	%r3, [%rd32];
	setp.eq.s32 	%p4, %r3, -1;
	@%p4 bra 	$L__BB0_4;
	mul.wide.u32 	%rd33, %r2, 8;
	add.s64 	%rd34, %rd5, %rd33;
	st.global.u32 	[%rd34], %r2;
	st.global.u32 	[%rd34+4], %r3;
	bra.uni 	$L__BB0_10;
$L__BB0_4:
	mul.wide.u32 	%rd35, %r2, 4;
	add.s64 	%rd36, %rd2, %rd35;
	ld.global.u32 	%r4, [%rd36];
	setp.eq.s32 	%p5, %r4, -1;
	@%p5 bra 	$L__BB0_6;
	mul.wide.u32 	%rd37, %r2, 8;
	add.s64 	%rd38, %rd5, %rd37;
	st.global.u32 	[%rd38], %r2;
	st.global.u32 	[%rd38+4], %r4;
	bra.uni 	$L__BB0_10;
$L__BB0_6:
	mul.wide.u32 	%rd39, %r2, 8;
	add.s64 	%rd40, %rd5, %rd39;
	st.global.u32 	[%rd40], %r1;
	st.global.u32 	[%rd40+4], %r2;
	add.s64 	%rd42, %rd1, %rd35;
	mov.b32 	%r30, 1;
	st.global.u32 	[%rd42], %r30;
	bra.uni 	$L__BB0_10;
$L__BB0_7:
	cvta.to.global.u64 	%rd23, %rd9;
	mul.wide.u32 	%rd24, %r2, 4;
	add.s64 	%rd25, %rd23, %rd24;
	ld.global.u32 	%r5, [%rd25];
	setp.eq.s32 	%p3, %r5, -1;
	@%p3 bra 	$L__BB0_9;
	mul.wide.u32 	%rd26, %r2, 8;
	add.s64 	%rd27, %rd5, %rd26;
	st.global.u32 	[%rd27], %r2;
	st.global.u32 	[%rd27+4], %r5;
	bra.uni 	$L__BB0_10;
$L__BB0_9:
	mul.wide.u32 	%rd28, %r2, 8;
	add.s64 	%rd29, %rd5, %rd28;
	st.global.u32 	[%rd29], %r2;
	st.global.u32 	[%rd29+4], %r1;
$L__BB0_10:
	bar.sync 	0;
	ld.global.u32 	%r31, [%rd4];
	setp.ne.s32 	%p6, %r31, %r2;
	mul.wide.u32 	%rd43, %r1, 32;
	mov.u64 	%rd44, position;
	add.s64 	%rd45, %rd44, %rd43;
	mul.wide.u32 	%rd46, %r2, 4;
	add.s64 	%rd6, %rd45, %rd46;
	@%p6 bra 	$L__BB0_12;
	mov.b32 	%r33, 0;
	st.global.u32 	[%rd6], %r33;
	bra.uni 	$L__BB0_13;
$L__BB0_12:
	mov.b32 	%r32, 1;
	st.global.u32 	[%rd6], %r32;
$L__BB0_13:
	mov.f64 	%fd46, 0d402C000000000000;
	{
	.reg .b32 %temp; 
	mov.b64 	{%temp, %r91}, %fd46;
	}
	{
	.reg .b32 %temp; 
	mov.b64 	{%r92, %temp}, %fd46;
	}
	setp.gt.s32 	%p7, %r91, 1048575;
	mov.b32 	%r93, -1023;
	@%p7 bra 	$L__BB0_15;
	mov.f64 	%fd46, 0d438C000000000000;
	{
	.reg .b32 %temp; 
	mov.b64 	{%temp, %r91}, %fd46;
	}
	{
	.reg .b32 %temp; 
	mov.b64 	{%r92, %temp}, %fd46;
	}
	mov.b32 	%r93, -1077;
$L__BB0_15:
	add.s32 	%r36, %r91, -1;
	setp.gt.u32 	%p8, %r36, 2146435070;
	@%p8 bra 	$L__BB0_19;
	shr.u32 	%r39, %r91, 20;
	add.s32 	%r94, %r93, %r39;
	and.b32  	%r40, %r91, 1048575;
	or.b32  	%r41, %r40, 1072693248;
	mov.b64 	%fd47, {%r92, %r41};
	setp.lt.u32 	%p10, %r41, 1073127583;
	@%p10 bra 	$L__BB0_18;
	{
	.reg .b32 %temp; 
	mov.b64 	{%r42, %temp}, %fd47;
	}
	{
	.reg .b32 %temp; 
	mov.b64 	{%temp, %r43}, %fd47;
	}
	add.s32 	%r44, %r43, -1048576;
	mov.b64 	%fd47, {%r42, %r44};
	add.s32 	%r94, %r94, 1;
$L__BB0_18:
	add.f64 	%fd11, %fd47, 0dBFF0000000000000;
	add.f64 	%fd12, %fd47, 0d3FF0000000000000;
	rcp.approx.ftz.f64 	%fd13, %fd12;
	neg.f64 	%fd14, %fd12;
	fma.rn.f64 	%fd15, %fd14, %fd13, 0d3FF0000000000000;
	fma.rn.f64 	%fd16, %fd15, %fd15, %fd15;
	fma.rn.f64 	%fd17, %fd16, %fd13, %fd13;
	mul.f64 	%fd18, %fd11, %fd17;
	fma.rn.f64 	%fd19, %fd11, %fd17, %fd18;
	mul.f64 	%fd20, %fd19, %fd19;
	fma.rn.f64 	%fd21, %fd20, 0d3EB1380B3AE80F1E, 0d3ED0EE258B7A8B04;
	fma.rn.f64 	%fd22, %fd21, %fd20, 0d3EF3B2669F02676F;
	fma.rn.f64 	%fd23, %fd22, %fd20, 0d3F1745CBA9AB0956;
	fma.rn.f64 	%fd24, %fd23, %fd20, 0d3F3C71C72D1B5154;
	fma.rn.f64 	%fd25, %fd24, %fd20, 0d3F624924923BE72D;
	fma.rn.f64 	%fd26, %fd25, %fd20, 0d3F8999999999A3C4;
	fma.rn.f64 	%fd27, %fd26, %fd20, 0d3FB5555555555554;
	sub.f64 	%fd28, %fd11, %fd19;
	add.f64 	%fd29, %fd28, %fd28;
	neg.f64 	%fd30, %fd19;
	fma.rn.f64 	%fd31, %fd30, %fd11, %fd29;
	mul.f64 	%fd32, %fd17, %fd31;
	mul.f64 	%fd33, %fd20, %fd27;
	fma.rn.f64 	%fd34, %fd33, %fd19, %fd32;
	xor.b32  	%r45, %r94, -2147483648;
	mov.b32 	%r46, 1127219200;
	mov.b64 	%fd35, {%r45, %r46};
	mov.b32 	%r47, -2147483648;
	mov.b64 	%fd36, {%r47, %r46};
	sub.f64 	%fd37, %fd35, %fd36;
	fma.rn.f64 	%fd38, %fd37, 0d3FE62E42FEFA39EF, %fd19;
	fma.rn.f64 	%fd39, %fd37, 0dBFE62E42FEFA39EF, %fd38;
	sub.f64 	%fd40, %fd39, %fd19;
	sub.f64 	%fd41, %fd34, %fd40;
	fma.rn.f64 	%fd42, %fd37, 0d3C7ABC9E3B39803F, %fd41;
	add.f64 	%fd48, %fd38, %fd42;
	bra.uni 	$L__BB0_20;
$L__BB0_19:
	fma.rn.f64 	%fd10, %fd46, 0d7FF0000000000000, 0d7FF0000000000000;
	{
	.reg .b32 %temp; 
	mov.b64 	{%temp, %r37}, %fd46;
	}
	and.b32  	%r38, %r37, 2147483647;
	setp.eq.s32 	%p9, %r38, 0;
	selp.f64 	%fd48, 0dFFF0000000000000, %fd10, %p9;
$L__BB0_20:
	mul.f64 	%fd43, %fd48, 0d3C7777D0FFDA0D24;
	fma.rn.f64 	%fd44, %fd48, 0d3FF71547652B82FE, %fd43;
	cvt.rpi.f64.f64 	%fd45, %fd44;
	cvt.rzi.s32.f64 	%r16, %fd45;
	mul.wide.u32 	%rd47, %r2, 8;
	add.s64 	%rd7, %rd5, %rd47;
	ld.global.u32 	%r48, [%rd7];
	ld.global.u32 	%r49, [%rd7+4];
	st.local.v4.u32 	[%rd3], {%r1, %r2, %r48, %r49};
	mov.u64 	%rd48, $str$1;
	cvta.global.u64 	%rd49, %rd48;
	{ // callseq 1, 0
	.param .b64 param0;
	st.param.b64 	[param0], %rd49;
	.param .b64 param1;
	st.param.b64 	[param1], %rd14;
	.param .b32 retval0;
	call.uni (retval0), 
	vprintf, 
	(
	param0, 
	param1
	);
	ld.param.b32 	%r50, [retval0];
	} // callseq 1
	setp.lt.s32 	%p11, %r16, 1;
	@%p11 bra 	$L__BB0_27;
	and.b32  	%r17, %r16, 3;
	setp.lt.u32 	%p12, %r16, 4;
	@%p12 bra 	$L__BB0_24;
	and.b32  	%r52, %r16, 2147483644;
	neg.s32 	%r95, %r52;
$L__BB0_23:
	bar.sync 	0;
	ld.global.u32 	%r53, [%rd7];
	ld.global.u32 	%r54, [%rd7+4];
	ld.global.u32 	%r55, [%rd6];
	mul.wide.s32 	%rd51, %r53, 32;
	add.s64 	%rd53, %rd44, %rd51;
	mul.wide.s32 	%rd54, %r54, 4;
	add.s64 	%rd55, %rd53, %rd54;
	ld.global.u32 	%r56, [%rd55];
	add.s32 	%r57, %r56, %r55;
	st.global.u32 	[%rd6], %r57;
	mul.wide.s32 	%rd56, %r53, 64;
	add.s64 	%rd58, %rd22, %rd56;
	mul.wide.s32 	%rd59, %r54, 8;
	add.s64 	%rd60, %rd58, %rd59;
	ld.global.u32 	%r58, [%rd60];
	ld.global.u32 	%r59, [%rd60+4];
	st.global.u32 	[%rd7], %r58;
	st.global.u32 	[%rd7+4], %r59;
	bar.sync 	0;
	ld.global.u32 	%r60, [%rd7];
	ld.global.u32 	%r61, [%rd7+4];
	ld.global.u32 	%r62, [%rd6];
	mul.wide.s32 	%rd61, %r60, 32;
	add.s64 	%rd62, %rd44, %rd61;
	mul.wide.s32 	%rd63, %r61, 4;
	add.s64 	%rd64, %rd62, %rd63;
	ld.global.u32 	%r63, [%rd64];
	add.s32 	%r64, %r63, %r62;
	st.global.u32 	[%rd6], %r64;
	mul.wide.s32 	%rd65, %r60, 64;
	add.s64 	%rd66, %rd22, %rd65;
	mul.wide.s32 	%rd67, %r61, 8;
	add.s64 	%rd68, %rd66, %rd67;
	ld.global.u32 	%r65, [%rd68];
	ld.global.u32 	%r66, [%rd68+4];
	st.global.u32 	[%rd7], %r65;
	st.global.u32 	[%rd7+4], %r66;
	bar.sync 	0;
	ld.global.u32 	%r67, [%rd7];
	ld.global.u32 	%r68, [%rd7+4];
	ld.global.u32 	%r69, [%rd6];
	mul.wide.s32 	%rd69, %r67, 32;
	add.s64 	%rd70, %rd44, %rd69;
	mul.wide.s32 	%rd71, %r68, 4;
	add.s64 	%rd72, %rd70, %rd71;
	ld.global.u32 	%r70, [%rd72];
	add.s32 	%r71, %r70, %r69;
	st.global.u32 	[%rd6], %r71;
	mul.wide.s32 	%rd73, %r67, 64;
	add.s64 	%rd74, %rd22, %rd73;
	mul.wide.s32 	%rd75, %r68, 8;
	add.s64 	%rd76, %rd74, %rd75;
	ld.global.u32 	%r72, [%rd76];
	ld.global.u32 	%r73, [%rd76+4];
	st.global.u32 	[%rd7], %r72;
	st.global.u32 	[%rd7+4], %r73;
	bar.sync 	0;
	ld.global.u32 	%r74, [%rd7];
	ld.global.u32 	%r75, [%rd7+4];
	ld.global.u32 	%r76, [%rd6];
	mul.wide.s32 	%rd77, %r74, 32;
	add.s64 	%rd78, %rd44, %rd77;
	mul.wide.s32 	%rd79, %r75, 4;
	add.s64 	%rd80, %rd78, %rd79;
	ld.global.u32 	%r77, [%rd80];
	add.s32 	%r78, %r77, %r76;
	st.global.u32 	[%rd6], %r78;
	mul.wide.s32 	%rd81, %r74, 64;
	add.s64 	%rd82, %rd22, %rd81;
	mul.wide.s32 	%rd83, %r75, 8;
	add.s64 	%rd84, %rd82, %rd83;
	ld.global.u32 	%r79, [%rd84];
	ld.global.u32 	%r80, [%rd84+4];
	st.global.u32 	[%rd7], %r79;
	st.global.u32 	[%rd7+4], %r80;
	add.s32 	%r95, %r95, 4;
	setp.ne.s32 	%p13, %r95, 0;
	@%p13 bra 	$L__BB0_23;
$L__BB0_24:
	setp.eq.s32 	%p14, %r17, 0;
	@%p14 bra 	$L__BB0_27;
	neg.s32 	%r96, %r17;
$L__BB0_26:
	.pragma "nounroll";
	bar.sync 	0;
	ld.global.u32 	%r81, [%rd7];
	ld.global.u32 	%r82, [%rd7+4];
	ld.global.u32 	%r83, [%rd6];
	mul.wide.s32 	%rd85, %r81, 32;
	add.s64 	%rd87, %rd44, %rd85;
	mul.wide.s32 	%rd88, %r82, 4;
	add.s64 	%rd89, %rd87, %rd88;
	ld.global.u32 	%r84, [%rd89];
	add.s32 	%r85, %r84, %r83;
	st.global.u32 	[%rd6], %r85;
	mul.wide.s32 	%rd90, %r81, 64;
	add.s64 	%rd92, %rd22, %rd90;
	mul.wide.s32 	%rd93, %r82, 8;
	add.s64 	%rd94, %rd92, %rd93;
	ld.global.u32 	%r86, [%rd94];
	ld.global.u32 	%r87, [%rd94+4];
	st.global.u32 	[%rd7], %r86;
	st.global.u32 	[%rd7+4], %r87;
	add.s32 	%r96, %r96, 1;
	setp.ne.s32 	%p15, %r96, 0;
	@%p15 bra 	$L__BB0_26;
$L__BB0_27:
	add.s64 	%rd96, %rd2, %rd46;
	ld.global.u32 	%r88, [%rd96];
	setp.ne.s32 	%p16, %r1, %r88;
	@%p16 bra 	$L__BB0_29;
	ld.global.u32 	%r89, [%rd6];
	sub.s32 	%r90, 9, %r89;
	add.s64 	%rd98, %rd1, %rd46;
	st.global.u32 	[%rd98], %r90;
$L__BB0_29:
	bar.sync 	0;
$L__BB0_30:
	ret;

}


// ===== COMPILED SASS (sm_100) =====

	.target	sm_100

	.elftype	@"ET_EXEC"


//--------------------- .note.nv.tkinfo           --------------------------
	.section	.note.nv.tkinfo,"",@"SHT_NOTE"
	.sectionflags	@"SHF_NOTE_NV_TKINFO"
	.tkinfo
        /*0018*/ 	.word	0x00000002
        /*0030*/ 	.string	""
        /*0030*/ 	.string	"ptxas"
        /*0030*/ 	.string	"Cuda compilation tools, release 13.0, V13.0.88"
        /*0030*/ 	.string	"Build cuda_13.0.r13.0/compiler.36424714_0"
        /*0030*/ 	.string	"-arch sm_100 -m 64 "



//--------------------- .note.nv.cuinfo           --------------------------
	.section	.note.nv.cuinfo,"",@"SHT_NOTE"
	.sectionflags	@"SHF_NOTE_NV_CUINFO"
        /*0018*/ 	.short	0x0002
        /*001a*/ 	.short	0x0064
        /*001c*/ 	.short	0x0082
	.zero		2


//--------------------- .nv.info                  --------------------------
	.section	.nv.info,"",@"SHT_CUDA_INFO"
	.align	4


	//----- nvinfo : EIATTR_REGCOUNT
	.align		4
        /*0000*/ 	.byte	0x04, 0x2f
        /*0002*/ 	.short	(.L_5 - .L_4)
	.align		4
.L_4:
        /*0004*/ 	.word	index@(_Z8preorderPiS_S_S_S_)
        /*0008*/ 	.word	0x0000001e


	//----- nvinfo : EIATTR_FRAME_SIZE
	.align		4
.L_5:
        /*000c*/ 	.byte	0x04, 0x11
        /*000e*/ 	.short	(.L_7 - .L_6)
	.align		4
.L_6:
        /*0010*/ 	.word	index@(_Z8preorderPiS_S_S_S_)
        /*0014*/ 	.word	0x00000010


	//----- nvinfo : EIATTR_MIN_STACK_SIZE
	.align		4
.L_7:
        /*0018*/ 	.byte	0x04, 0x12
        /*001a*/ 	.short	(.L_9 - .L_8)
	.align		4
.L_8:
        /*001c*/ 	.word	index@(_Z8preorderPiS_S_S_S_)
        /*0020*/ 	.word	0x00000010
.L_9:


//--------------------- .nv.compat                --------------------------
	.section	.nv.compat,"",@"SHT_CUDA_COMPAT_INFO"
	.align	4
        /*0000*/ 	.byte	0x02, 0x09, 0x00, 0x00, 0x02, 0x02, 0x01, 0x00, 0x02, 0x05, 0x05, 0x00, 0x03, 0x07, 0x01, 0x01
        /*0010*/ 	.byte	0x02, 0x03, 0x00, 0x00, 0x02, 0x06, 0x01, 0x00, 0x04, 0x0b, 0x08, 0x00, 0x01, 0x00, 0x00, 0x00
        /*0020*/ 	.byte	0x00, 0x00, 0x00, 0x00


//--------------------- .nv.info._Z8preorderPiS_S_S_S_ --------------------------
	.section	.nv.info._Z8preorderPiS_S_S_S_,"",@"SHT_CUDA_INFO"
	.sectionflags	@""
	.align	4


	//----- nvinfo : EIATTR_CUDA_API_VERSION
	.align		4
        /*0000*/ 	.byte	0x04, 0x37
        /*0002*/ 	.short	(.L_11 - .L_10)
.L_10:
        /*0004*/ 	.word	0x00000082


	//----- nvinfo : EIATTR_KPARAM_INFO
	.align		4
.L_11:
        /*0008*/ 	.byte	0x04, 0x17
        /*000a*/ 	.short	(.L_13 - .L_12)
.L_12:
        /*000c*/ 	.word	0x00000000
        /*0010*/ 	.short	0x0004
        /*0012*/ 	.short	0x0020
        /*0014*/ 	.byte	0x00, 0xf5, 0x21, 0x00


	//----- nvinfo : EIATTR_KPARAM_INFO
	.align		4
.L_13:
        /*0018*/ 	.byte	0x04, 0x17
        /*001a*/ 	.short	(.L_15 - .L_14)
.L_14:
        /*001c*/ 	.word	0x00000000
        /*0020*/ 	.short	0x0003
        /*0022*/ 	.short	0x0018
        /*0024*/ 	.byte	0x00, 0xf5, 0x21, 0x00


	//----- nvinfo : EIATTR_KPARAM_INFO
	.align		4
.L_15:
        /*0028*/ 	.byte	0x04, 0x17
        /*002a*/ 	.short	(.L_17 - .L_16)
.L_16:
        /*002c*/ 	.word	0x00000000
        /*0030*/ 	.short	0x0002
        /*0032*/ 	.short	0x0010
        /*0034*/ 	.byte	0x00, 0xf5, 0x21, 0x00


	//----- nvinfo : EIATTR_KPARAM_INFO
	.align		4
.L_17:
        /*0038*/ 	.byte	0x04, 0x17
        /*003a*/ 	.short	(.L_19 - .L_18)
.L_18:
        /*003c*/ 	.word	0x00000000
        /*0040*/ 	.short	0x0001
        /*0042*/ 	.short	0x0008
        /*0044*/ 	.byte	0x00, 0xf5, 0x21, 0x00


	//----- nvinfo : EIATTR_KPARAM_INFO
	.align		4
.L_19:
        /*0048*/ 	.byte	0x04, 0x17
        /*004a*/ 	.short	(.L_21 - .L_20)
.L_20:
        /*004c*/ 	.word	0x00000000
        /*0050*/ 	.short	0x0000
        /*0052*/ 	.short	0x0000
        /*0054*/ 	.byte	0x00, 0xf5, 0x21, 0x00


	//----- nvinfo : EIATTR_SPARSE_MMA_MASK
	.align		4
.L_21:
        /*0058*/ 	.byte	0x03, 0x50
        /*005a*/ 	.short	0x0000


	//----- nvinfo : EIATTR_MAXREG_COUNT
	.align		4
        /*005c*/ 	.byte	0x03, 0x1b
        /*005e*/ 	.short	0x00ff


	//----- nvinfo : EIATTR_NUM_BARRIERS
	.align		4
        /*0060*/ 	.byte	0x02, 0x4c
        /*0062*/ 	.byte	0x01
	.zero		1


	//----- nvinfo : EIATTR_EXTERNS
	.align		4
        /*0064*/ 	.byte	0x04, 0x0f
        /*0066*/ 	.short	(.L_23 - .L_22)


	//   ....[0]....
	.align		4
.L_22:
        /*0068*/ 	.word	index@(vprintf)


	//----- nvinfo : EIATTR_MERCURY_ISA_VERSION
	.align		4
.L_23:
        /*006c*/ 	.byte	0x03, 0x5f
        /*006e*/ 	.short	0x0101


	//----- nvinfo : EIATTR_VRC_CTA_INIT_COUNT
	.align		4
        /*0070*/ 	.byte	0x02, 0x4a
	.zero		1
	.zero		1


	//----- nvinfo : EIATTR_SYSCALL_OFFSETS
	.align		4
        /*0074*/ 	.byte	0x04, 0x46
        /*0076*/ 	.short	(.L_25 - .L_24)


	//   ....[0]....
.L_24:
        /*0078*/ 	.word	0x00000180


	//   ....[1]....
        /*007c*/ 	.word	0x000008d0


	//----- nvinfo : EIATTR_EXIT_INSTR_OFFSETS
	.align		4
.L_25:
        /*0080*/ 	.byte	0x04, 0x1c
        /*0082*/ 	.short	(.L_27 - .L_26)


	//   ....[0]....
.L_26:
        /*0084*/ 	.word	0x000000e0


	//   ....[1]....
        /*0088*/ 	.word	0x00000fb0


	//----- nvinfo : EIATTR_CRS_STACK_SIZE
	.align		4
.L_27:
        /*008c*/ 	.byte	0x04, 0x1e
        /*008e*/ 	.short	(.L_29 - .L_28)
.L_28:
        /*0090*/ 	.word	0x00000000


	//----- nvinfo : EIATTR_CBANK_PARAM_SIZE
	.align		4
.L_29:
        /*0094*/ 	.byte	0x03, 0x19
        /*0096*/ 	.short	0x0028


	//----- nvinfo : EIATTR_PARAM_CBANK
	.align		4
        /*0098*/ 	.byte	0x04, 0x0a
        /*009a*/ 	.short	(.L_31 - .L_30)
	.align		4
.L_30:
        /*009c*/ 	.word	index@(.nv.constant0._Z8preorderPiS_S_S_S_)
        /*00a0*/ 	.short	0x0380
        /*00a2*/ 	.short	0x0028


	//----- nvinfo : EIATTR_SW_WAR
	.align		4
.L_31:
        /*00a4*/ 	.byte	0x04, 0x36
        /*00a6*/ 	.short	(.L_33 - .L_32)
.L_32:
        /*00a8*/ 	.word	0x00000008
.L_33:


//--------------------- .nv.callgraph             --------------------------
	.section	.nv.callgraph,"",@"SHT_CUDA_CALLGRAPH"
	.align	4
	.sectionentsize	8
	.align		4
        /*0000*/ 	.word	0x00000000
	.align		4
        /*0004*/ 	.word	0xffffffff
	.align		4
        /*0008*/ 	.word	index@(_Z8preorderPiS_S_S_S_)
	.align		4
        /*000c*/ 	.word	index@(vprintf)
	.align		4
        /*0010*/ 	.word	0x00000000
	.align		4
        /*0014*/ 	.word	0xfffffffe
	.align		4
        /*0018*/ 	.word	0x00000000
	.align		4
        /*001c*/ 	.word	0xfffffffd
	.align		4
        /*0020*/ 	.word	0x00000000
	.align		4
        /*0024*/ 	.word	0xfffffffc


//--------------------- .nv.constant4             --------------------------
	.section	.nv.constant4,"a",@progbits
	.align	8
	.align		8
.nv.constant4:
        /*0000*/ 	.dword	vprintf
	.align		8
        /*0008*/ 	.dword	succ
	.align		8
        /*0010*/ 	.dword	position
	.align		8
        /*0018*/ 	.dword	$str
	.align		8
        /*0020*/ 	.dword	$str$1


//--------------------- .text._Z8preorderPiS_S_S_S_ --------------------------
	.section	.text._Z8preorderPiS_S_S_S_,"ax",@progbits
	.align	128
        .global         _Z8preorderPiS_S_S_S_
        .type           _Z8preorderPiS_S_S_S_,@function
        .size           _Z8preorderPiS_S_S_S_,(.L_x_10 - _Z8preorderPiS_S_S_S_)
        .other          _Z8preorderPiS_S_S_S_,@"STO_CUDA_ENTRY STV_DEFAULT"
_Z8preorderPiS_S_S_S_:
.text._Z8preorderPiS_S_S_S_:
[----:B------:R-:W0:Y:S01]  /*0000*/  LDC R1, c[0x0][0x37c] ;  /* 0x0000df00ff017b82 */ /* 0x000e220000000800 */
[----:B------:R-:W1:Y:S07]  /*0010*/  S2R R16, SR_TID.X ;  /* 0x0000000000107919 */ /* 0x000e6e0000002100 */
[----:B------:R-:W2:Y:S01]  /*0020*/  LDC.64 R4, c[0x0][0x398] ;  /* 0x0000e600ff047b82 */ /* 0x000ea20000000a00 */
[----:B------:R-:W3:Y:S01]  /*0030*/  LDCU.64 UR36, c[0x0][0x358] ;  /* 0x00006b00ff2477ac */ /* 0x000ee20008000a00 */
[----:B0-----:R-:W-:Y:S01]  /*0040*/  IADD3 R1, PT, PT, R1, -0x10, RZ ;  /* 0xfffffff001017810 */ /* 0x001fe20007ffe0ff */
[----:B------:R-:W1:Y:S02]  /*0050*/  S2R R17, SR_TID.Y ;  /* 0x0000000000117919 */ /* 0x000e640000002200 */
[----:B-1----:R-:W-:-:S05]  /*0060*/  LEA R3, R17, R16, 0x3 ;  /* 0x0000001011037211 */ /* 0x002fca00078e18ff */
[----:B--2---:R-:W-:-:S06]  /*0070*/  IMAD.WIDE.U32 R4, R3, 0x4, R4 ;  /* 0x0000000403047825 */ /* 0x004fcc00078e0004 */
[----:B---3--:R-:W2:Y:S01]  /*0080*/  LDG.E R4, desc[UR36][R4.64] ;  /* 0x0000002404047981 */ /* 0x008ea2000c1e1900 */
[----:B------:R-:W0:Y:S01]  /*0090*/  LDCU UR4, c[0x0][0x2f8] ;  /* 0x00005f00ff0477ac */ /* 0x000e220008000800 */
[----:B------:R-:W1:Y:S01]  /*00a0*/  LDCU UR5, c[0x0][0x2fc] ;  /* 0x00005f80ff0577ac */ /* 0x000e620008000800 */
[----:B0-----:R-:W-:-:S05]  /*00b0*/  IADD3 R26, P1, PT, R1, UR4, RZ ;  /* 0x00000004011a7c10 */ /* 0x001fca000ff3e0ff */
[----:B-1----:R-:W-:Y:S01]  /*00c0*/  IMAD.X R2, RZ, RZ, UR5, P1 ;  /* 0x00000005ff027e24 */ /* 0x002fe200088e06ff */
[----:B--2---:R-:W-:-:S13]  /*00d0*/  ISETP.NE.AND P0, PT, R4, 0x1, PT ;  /* 0x000000010400780c */ /* 0x004fda0003f05270 */
[----:B------:R-:W-:Y:S05]  /*00e0*/  @P0 EXIT ;  /* 0x000000000000094d */ /* 0x000fea0003800000 */
[----:B------:R-:W-:Y:S01]  /*00f0*/  MOV R0, 0x0 ;  /* 0x0000000000007802 */ /* 0x000fe20000000f00 */
[----:B------:R0:W-:Y:S01]  /*0100*/  STL.64 [R1], R16 ;  /* 0x0000001001007387 */ /* 0x0001e20000100a00 */
[----:B------:R-:W1:Y:S01]  /*0110*/  LDCU.64 UR4, c[0x4][0x18] ;  /* 0x01000300ff0477ac */ /* 0x000e620008000a00 */
[----:B------:R-:W-:Y:S01]  /*0120*/  IMAD.MOV.U32 R6, RZ, RZ, R26 ;  /* 0x000000ffff067224 */ /* 0x000fe200078e001a */
[----:B------:R0:W2:Y:S01]  /*0130*/  LDC.64 R8, c[0x4][R0] ;  /* 0x0100000000087b82 */ /* 0x0000a20000000a00 */
[----:B------:R-:W-:Y:S02]  /*0140*/  MOV R7, R2 ;  /* 0x0000000200077202 */ /* 0x000fe40000000f00 */
[----:B-1----:R-:W-:Y:S02]  /*0150*/  MOV R4, UR4 ;  /* 0x0000000400047c02 */ /* 0x002fe40008000f00 */
[----:B0-----:R-:W-:-:S07]  /*0160*/  MOV R5, UR5 ;  /* 0x0000000500057c02 */ /* 0x001fce0008000f00 */
[----:B------:R-:W-:-:S07]  /*0170*/  LEPC R20, `(.L_x_0) ;  /* 0x000000001014794e */ /* 0x000fce0000000000 */
[----:B--2---:R-:W-:Y:S05]  /*0180*/  CALL.ABS.NOINC R8 ;  /* 0x0000000008007343 */ /* 0x004fea0003c00000 */
.L_x_0:
[----:B------:R-:W0:Y:S08]  /*0190*/  LDC.64 R10, c[0x0][0x380] ;  /* 0x0000e000ff0a7b82 */ /* 0x000e300000000a00 */
[----:B------:R-:W1:Y:S01]  /*01a0*/  LDC.64 R6, c[0x4][0x8] ;  /* 0x01000200ff067b82 */ /* 0x000e620000000a00 */
[----:B0-----:R-:W-:-:S05]  /*01b0*/  IMAD.WIDE.U32 R4, R16, 0x4, R10 ;  /* 0x0000000410047825 */ /* 0x001fca00078e000a */
[----:B------:R-:W2:Y:S01]  /*01c0*/  LDG.E R0, desc[UR36][R4.64] ;  /* 0x0000002404007981 */ /* 0x000ea2000c1e1900 */
[----:B-1----:R-:W-:Y:S01]  /*01d0*/  IMAD.WIDE.U32 R6, R16, 0x40, R6 ;  /* 0x0000004010067825 */ /* 0x002fe200078e0006 */
[----:B--2---:R-:W-:-:S13]  /*01e0*/  ISETP.NE.AND P0, PT, R0, R17, PT ;  /* 0x000000110000720c */ /* 0x004fda0003f05270 */
[----:B------:R-:W-:Y:S05]  /*01f0*/  @P0 BRA `(.L_x_1) ;  /* 0x0000000000540947 */ /* 0x000fea0003800000 */
[----:B------:R-:W0:Y:S02]  /*0200*/  LDC.64 R8, c[0x0][0x388] ;  /* 0x0000e200ff087b82 */ /* 0x000e240000000a00 */
[----:B0-----:R-:W-:-:S06]  /*0210*/  IMAD.WIDE.U32 R8, R16, 0x4, R8 ;  /* 0x0000000410087825 */ /* 0x001fcc00078e0008 */
[----:B------:R-:W2:Y:S02]  /*0220*/  LDG.E R9, desc[UR36][R8.64] ;  /* 0x0000002408097981 */ /* 0x000ea4000c1e1900 */
[----:B--2---:R-:W-:-:S13]  /*0230*/  ISETP.NE.AND P0, PT, R9, -0x1, PT ;  /* 0xffffffff0900780c */ /* 0x004fda0003f05270 */
[----:B------:R-:W-:-:S05]  /*0240*/  @P0 IMAD.WIDE.U32 R24, R17, 0x8, R6 ;  /* 0x0000000811180825 */ /* 0x000fca00078e0006 */
[----:B------:R1:W-:Y:S04]  /*0250*/  @P0 STG.E desc[UR36][R24.64+0x4], R9 ;  /* 0x0000040918000986 */ /* 0x0003e8000c101924 */
[----:B------:R1:W-:Y:S01]  /*0260*/  @P0 STG.E desc[UR36][R24.64], R17 ;  /* 0x0000001118000986 */ /* 0x0003e2000c101924 */
[----:B------:R-:W-:Y:S05]  /*0270*/  @P0 BRA `(.L_x_2) ;  /* 0x0000000000580947 */ /* 0x000fea0003800000 */
[----:B-1----:R-:W-:-:S06]  /*0280*/  IMAD.WIDE.U32 R8, R17, 0x4, R10 ;  /* 0x0000000411087825 */ /* 0x002fcc00078e000a */
[----:B------:R-:W2:Y:S01]  /*0290*/  LDG.E R9, desc[UR36][R8.64] ;  /* 0x0000002408097981 */ /* 0x000ea2000c1e1900 */
[----:B------:R-:W-:Y:S01]  /*02a0*/  IMAD.WIDE.U32 R24, R17, 0x8, R6 ;  /* 0x0000000811187825 */ /* 0x000fe200078e0006 */
[----:B--2---:R-:W-:-:S13]  /*02b0*/  ISETP.NE.AND P0, PT, R9, -0x1, PT ;  /* 0xffffffff0900780c */ /* 0x004fda0003f05270 */
[----:B------:R-:W0:Y:S01]  /*02c0*/  @!P0 LDC.64 R10, c[0x0][0x3a0] ;  /* 0x0000e800ff0a8b82 */ /* 0x000e220000000a00 */
[----:B------:R-:W-:Y:S01]  /*02d0*/  @!P0 MOV R3, 0x1 ;  /* 0x0000000100038802 */ /* 0x000fe20000000f00 */
[----:B------:R2:W-:Y:S04]  /*02e0*/  @P0 STG.E desc[UR36][R24.64+0x4], R9 ;  /* 0x0000040918000986 */ /* 0x0005e8000c101924 */
[----:B------:R2:W-:Y:S04]  /*02f0*/  @P0 STG.E desc[UR36][R24.64], R17 ;  /* 0x0000001118000986 */ /* 0x0005e8000c101924 */
[----:B------:R2:W-:Y:S04]  /*0300*/  @!P0 STG.E desc[UR36][R24.64], R16 ;  /* 0x0000001018008986 */ /* 0x0005e8000c101924 */
[----:B------:R2:W-:Y:S01]  /*0310*/  @!P0 STG.E desc[UR36][R24.64+0x4], R17 ;  /* 0x0000041118008986 */ /* 0x0005e2000c101924 */
[----:B0-----:R-:W-:-:S05]  /*0320*/  @!P0 IMAD.WIDE.U32 R6, R17, 0x4, R10 ;  /* 0x0000000411068825 */ /* 0x001fca00078e000a */
[----:B------:R2:W-:Y:S01]  /*0330*/  @!P0 STG.E desc[UR36][R6.64], R3 ;  /* 0x0000000306008986 */ /* 0x0005e2000c101924 */
[----:B------:R-:W-:Y:S05]  /*0340*/  BRA `(.L_x_2) ;  /* 0x0000000000247947 */ /* 0x000fea0003800000 */
.L_x_1:
[----:B------:R-:W0:Y:S02]  /*0350*/  LDC.64 R8, c[0x0][0x390] ;  /* 0x0000e400ff087b82 */ /* 0x000e240000000a00 */
[----:B0-----:R-:W-:-:S06]  /*0360*/  IMAD.WIDE.U32 R8, R17, 0x4, R8 ;  /* 0x0000000411087825 */ /* 0x001fcc00078e0008 */
[----:B------:R-:W2:Y:S01]  /*0370*/  LDG.E R9, desc[UR36][R8.64] ;  /* 0x0000002408097981 */ /* 0x000ea2000c1e1900 */
[----:B------:R-:W-:Y:S01]  /*0380*/  IMAD.WIDE.U32 R24, R17, 0x8, R6 ;  /* 0x0000000811187825 */ /* 0x000fe200078e0006 */
[----:B--2---:R-:W-:-:S13]  /*0390*/  ISETP.NE.AND P0, PT, R9, -0x1, PT ;  /* 0xffffffff0900780c */ /* 0x004fda0003f05270 */
[----:B------:R0:W-:Y:S04]  /*03a0*/  @P0 STG.E desc[UR36][R24.64+0x4], R9 ;  /* 0x0000040918000986 */ /* 0x0001e8000c101924 */
[----:B------:R0:W-:Y:S04]  /*03b0*/  @P0 STG.E desc[UR36][R24.64], R17 ;  /* 0x0000001118000986 */ /* 0x0001e8000c101924 */
[----:B------:R0:W-:Y:S04]  /*03c0*/  @!P0 STG.E desc[UR36][R24.64], R17 ;  /* 0x0000001118008986 */ /* 0x0001e8000c101924 */
[----:B------:R0:W-:Y:S02]  /*03d0*/  @!P0 STG.E desc[UR36][R24.64+0x4], R16 ;  /* 0x0000041018008986 */ /* 0x0001e4000c101924 */
.L_x_2:
[----:B------:R-:W-:Y:S05]  /*03e0*/  WARPSYNC.ALL ;  /* 0x0000000000007948 */ /* 0x000fea0003800000 */
[----:B------:R-:W-:Y:S08]  /*03f0*/  BAR.SYNC.DEFER_BLOCKING 0x0 ;  /* 0x0000000000007b1d */ /* 0x000ff00000010000 */
[----:B------:R-:W3:Y:S01]  /*0400*/  LDC.64 R22, c[0x4][0x10] ;  /* 0x01000400ff167b82 */ /* 0x000ee20000000a00 */
[----:B------:R4:W5:Y:S01]  /*0410*/  LDG.E R4, desc[UR36][R4.64] ;  /* 0x0000002404047981 */ /* 0x000962000c1e1900 */
[----:B---3--:R-:W-:-:S04]  /*0420*/  IMAD.WIDE.U32 R22, R16, 0x20, R22 ;  /* 0x0000002010167825 */ /* 0x008fc800078e0016 */
[----:B------:R-:W-:Y:S01]  /*0430*/  IMAD.WIDE.U32 R22, R17, 0x4, R22 ;  /* 0x0000000411167825 */ /* 0x000fe200078e0016 */
[----:B--2---:R-:W2:Y:S01]  /*0440*/  MUFU.RCP64H R7, 1.875 ;  /* 0x3ffe000000077908 */ /* 0x004ea20000001800 */
[----:B----4-:R-:W-:Y:S02]  /*0450*/  MOV R5, 0x3ffe0000 ;  /* 0x3ffe000000057802 */ /* 0x010fe40000000f00 */
[----:B------:R-:W-:Y:S02]  /*0460*/  IMAD.MOV.U32 R6, RZ, RZ, RZ ;  /* 0x000000ffff067224 */ /* 0x000fe400078e00ff */
[----:B------:R-:W-:Y:S01]  /*0470*/  HFMA2 R11, -RZ, RZ, 1.703125, -6292 ;  /* 0x3ed0ee25ff0b7431 */ /* 0x000fe200000001ff */
[----:B------:R-:W-:Y:S01]  /*0480*/  MOV R10, 0x8b7a8b04 ;  /* 0x8b7a8b04000a7802 */ /* 0x000fe20000000f00 */
[----:B------:R-:W-:Y:S01]  /*0490*/  UMOV UR4, 0x3ae80f1e ;  /* 0x3ae80f1e00047882 */ /* 0x000fe20000000000 */
[----:B------:R-:W-:Y:S01]  /*04a0*/  UMOV UR5, 0x3eb1380b ;  /* 0x3eb1380b00057882 */ /* 0x000fe20000000000 */
[----:B------:R-:W-:Y:S01]  /*04b0*/  MOV R20, 0xfefa39ef ;  /* 0xfefa39ef00147802 */ /* 0x000fe20000000f00 */
[----:B------:R-:W-:Y:S01]  /*04c0*/  IMAD.MOV.U32 R21, RZ, RZ, 0x3fe62e42 ;  /* 0x3fe62e42ff157424 */ /* 0x000fe200078e00ff */
[----:B------:R-:W-:Y:S01]  /*04d0*/  UMOV UR6, 0x0 ;  /* 0x0000000000067882 */ /* 0x000fe20000000000 */
[----:B------:R-:W-:Y:S01]  /*04e0*/  UMOV UR7, 0x40100000 ;  /* 0x4010000000077882 */ /* 0x000fe20000000000 */
[----:B-----5:R-:W-:-:S13]  /*04f0*/  ISETP.NE.AND P0, PT, R4, R17, PT ;  /* 0x000000110400720c */ /* 0x020fda0003f05270 */
[----:B------:R-:W-:Y:S01]  /*0500*/  @P0 IMAD.MOV.U32 R3, RZ, RZ, 0x1 ;  /* 0x00000001ff030424 */ /* 0x000fe200078e00ff */
[----:B------:R3:W-:Y:S04]  /*0510*/  @!P0 STG.E desc[UR36][R22.64], RZ ;  /* 0x000000ff16008986 */ /* 0x0007e8000c101924 */
[----:B------:R3:W-:Y:S04]  /*0520*/  @P0 STG.E desc[UR36][R22.64], R3 ;  /* 0x0000000316000986 */ /* 0x0007e8000c101924 */
[----:B------:R-:W4:Y:S04]  /*0530*/  LDG.E R18, desc[UR36][R24.64] ;  /* 0x0000002418127981 */ /* 0x000f28000c1e1900 */
[----:B------:R-:W4:Y:S01]  /*0540*/  LDG.E R19, desc[UR36][R24.64+0x4] ;  /* 0x0000042418137981 */ /* 0x000f22000c1e1900 */
[----:B------:R-:W-:-:S06]  /*0550*/  HFMA2 R4, -RZ, RZ, 0, 0 ;  /* 0x00000000ff047431 */ /* 0x000fcc00000001ff */
[----:B--2---:R-:W-:-:S08]  /*0560*/  DFMA R4, R6, -R4, 1 ;  /* 0x3ff000000604742b */ /* 0x004fd00000000804 */
[----:B------:R-:W-:-:S08]  /*0570*/  DFMA R4, R4, R4, R4 ;  /* 0x000000040404722b */ /* 0x000fd00000000004 */
[----:B------:R-:W-:-:S08]  /*0580*/  DFMA R6, R6, R4, R6 ;  /* 0x000000040606722b */ /* 0x000fd00000000006 */
[----:B01----:R-:W-:-:S08]  /*0590*/  DMUL R8, R6, -0.125 ;  /* 0xbfc0000006087828 */ /* 0x003fd00000000000 */
[----:B------:R-:W-:-:S08]  /*05a0*/  DFMA R8, R6, -0.125, R8 ;  /* 0xbfc000000608782b */ /* 0x000fd00000000008 */
[C---:B------:R-:W-:Y:S02]  /*05b0*/  DMUL R4, R8.reuse, R8 ;  /* 0x0000000808047228 */ /* 0x040fe40000000000 */
[----:B------:R-:W-:-:S06]  /*05c0*/  DADD R12, -R8, -0.125 ;  /* 0xbfc00000080c7429 */ /* 0x000fcc0000000100 */
[----:B------:R-:W-:Y:S01]  /*05d0*/  DFMA R10, R4, UR4, R10 ;  /* 0x00000004040a7c2b */ /* 0x000fe2000800000a */
[----:B------:R-:W-:Y:S01]  /*05e0*/  UMOV UR4, 0x9f02676f ;  /* 0x9f02676f00047882 */ /* 0x000fe20000000000 */
[----:B------:R-:W-:Y:S01]  /*05f0*/  UMOV UR5, 0x3ef3b266 ;  /* 0x3ef3b26600057882 */ /* 0x000fe20000000000 */
[----:B------:R-:W-:-:S05]  /*0600*/  DADD R14, R12, R12 ;  /* 0x000000000c0e7229 */ /* 0x000fca000000000c */
[----:B------:R-:W-:Y:S01]  /*0610*/  DFMA R10, R4, R10, UR4 ;  /* 0x00000004040a7e2b */ /* 0x000fe2000800000a */
[----:B------:R-:W-:Y:S01]  /*0620*/  UMOV UR4, 0xa9ab0956 ;  /* 0xa9ab095600047882 */ /* 0x000fe20000000000 */
[----:B------:R-:W-:Y:S01]  /*0630*/  UMOV UR5, 0x3f1745cb ;  /* 0x3f1745cb00057882 */ /* 0x000fe20000000000 */
[----:B------:R-:W-:-:S05]  /*0640*/  DFMA R14, -R8, -0.125, R14 ;  /* 0xbfc00000080e782b */ /* 0x000fca000000010e */
[----:B------:R-:W-:Y:S01]  /*0650*/  DFMA R10, R4, R10, UR4 ;  /* 0x00000004040a7e2b */ /* 0x000fe2000800000a */
[----:B------:R-:W-:Y:S01]  /*0660*/  UMOV UR4, 0x2d1b5154 ;  /* 0x2d1b515400047882 */ /* 0x000fe20000000000 */
[----:B------:R-:W-:Y:S01]  /*0670*/  UMOV UR5, 0x3f3c71c7 ;  /* 0x3f3c71c700057882 */ /* 0x000fe20000000000 */
[----:B------:R-:W-:-:S05]  /*0680*/  DMUL R6, R6, R14 ;  /* 0x0000000e06067228 */ /* 0x000fca0000000000 */
[----:B------:R-:W-:Y:S01]  /*0690*/  DFMA R10, R4, R10, UR4 ;  /* 0x00000004040a7e2b */ /* 0x000fe2000800000a */
[----:B------:R-:W-:Y:S01]  /*06a0*/  UMOV UR4, 0x923be72d ;  /* 0x923be72d00047882 */ /* 0x000fe20000000000 */
[----:B------:R-:W-:-:S06]  /*06b0*/  UMOV UR5, 0x3f624924 ;  /* 0x3f62492400057882 */ /* 0x000fcc0000000000 */
[----:B------:R-:W-:Y:S01]  /*06c0*/  DFMA R10, R4, R10, UR4 ;  /* 0x00000004040a7e2b */ /* 0x000fe2000800000a */
[----:B------:R-:W-:Y:S01]  /*06d0*/  UMOV UR4, 0x9999a3c4 ;  /* 0x9999a3c400047882 */ /* 0x000fe20000000000 */
[----:B------:R-:W-:-:S06]  /*06e0*/  UMOV UR5, 0x3f899999 ;  /* 0x3f89999900057882 */ /* 0x000fcc0000000000 */
[----:B------:R-:W-:Y:S01]  /*06f0*/  DFMA R12, R4, R10, UR4 ;  /* 0x00000004040c7e2b */ /* 0x000fe2000800000a */
[----:B------:R-:W-:Y:S01]  /*0700*/  UMOV UR4, 0x55555554 ;  /* 0x5555555400047882 */ /* 0x000fe20000000000 */
[----:B------:R-:W-:Y:S01]  /*0710*/  UMOV UR5, 0x3fb55555 ;  /* 0x3fb5555500057882 */ /* 0x000fe20000000000 */
[----:B------:R-:W-:-:S05]  /*0720*/  DFMA R10, R20, UR6, R8 ;  /* 0x00000006140a7c2b */ /* 0x000fca0008000008 */
[----:B------:R-:W-:Y:S01]  /*0730*/  DFMA R12, R4, R12, UR4 ;  /* 0x00000004040c7e2b */ /* 0x000fe2000800000c */
[----:B------:R-:W-:Y:S01]  /*0740*/  UMOV UR4, 0xffda0d24 ;  /* 0xffda0d2400047882 */ /* 0x000fe20000000000 */
[----:B------:R-:W-:Y:S01]  /*0750*/  UMOV UR5, 0x3c7777d0 ;  /* 0x3c7777d000057882 */ /* 0x000fe20000000000 */
[----:B------:R-:W-:-:S05]  /*0760*/  DFMA R14, -R20, 4, R10 ;  /* 0x40100000140e782b */ /* 0x000fca000000010a */
[----:B------:R-:W-:Y:S01]  /*0770*/  DMUL R12, R4, R12 ;  /* 0x0000000c040c7228 */ /* 0x000fe20000000000 */
[----:B------:R-:W-:Y:S02]  /*0780*/  HFMA2 R5, -RZ, RZ, 1.119140625, -1.154296875 ;  /* 0x3c7abc9eff057431 */ /* 0x000fe400000001ff */
[----:B------:R-:W-:Y:S01]  /*0790*/  DADD R14, -R8, R14 ;  /* 0x00000000080e7229 */ /* 0x000fe2000000010e */
[----:B------:R-:W-:-:S04]  /*07a0*/  MOV R4, 0x3b39803f ;  /* 0x3b39803f00047802 */ /* 0x000fc80000000f00 */
[----:B------:R-:W-:Y:S01]  /*07b0*/  DFMA R6, R8, R12, R6 ;  /* 0x0000000c0806722b */ /* 0x000fe20000000006 */
[----:B------:R-:W-:-:S07]  /*07c0*/  MOV R8, 0x0 ;  /* 0x0000000000087802 */ /* 0x000fce0000000f00 */
[----:B------:R-:W-:Y:S01]  /*07d0*/  DADD R6, R6, -R14 ;  /* 0x0000000006067229 */ /* 0x000fe2000000080e */
[----:B------:R-:W0:Y:S07]  /*07e0*/  LDC.64 R8, c[0x4][R8] ;  /* 0x0100000008087b82 */ /* 0x000e2e0000000a00 */
[----:B------:R-:W-:Y:S01]  /*07f0*/  DFMA R6, R4, UR6, R6 ;  /* 0x0000000604067c2b */ /* 0x000fe20008000006 */
[----:B------:R-:W1:Y:S07]  /*0800*/  LDCU.64 UR6, c[0x4][0x20] ;  /* 0x01000400ff0677ac */ /* 0x000e6e0008000a00 */
[----:B------:R-:W-:-:S08]  /*0810*/  DADD R6, R10, R6 ;  /* 0x000000000a067229 */ /* 0x000fd00000000006 */
[----:B------:R-:W-:Y:S01]  /*0820*/  DMUL R10, R6, UR4 ;  /* 0x00000004060a7c28 */ /* 0x000fe20008000000 */
[----:B------:R-:W-:Y:S01]  /*0830*/  UMOV UR4, 0x652b82fe ;  /* 0x652b82fe00047882 */ /* 0x000fe20000000000 */
[----:B------:R-:W-:Y:S01]  /*0840*/  UMOV UR5, 0x3ff71547 ;  /* 0x3ff7154700057882 */ /* 0x000fe20000000000 */
[----:B-1----:R-:W-:Y:S01]  /*0850*/  MOV R4, UR6 ;  /* 0x0000000600047c02 */ /* 0x002fe20008000f00 */
[----:B------:R-:W-:-:S04]  /*0860*/  IMAD.U32 R5, RZ, RZ, UR7 ;  /* 0x00000007ff057e24 */ /* 0x000fc8000f8e00ff */
[----:B------:R-:W-:Y:S01]  /*0870*/  DFMA R10, R6, UR4, R10 ;  /* 0x00000004060a7c2b */ /* 0x000fe2000800000a */
[----:B------:R-:W-:Y:S02]  /*0880*/  MOV R6, R26 ;  /* 0x0000001a00067202 */ /* 0x000fe40000000f00 */
[----:B------:R-:W-:-:S03]  /*0890*/  MOV R7, R2 ;  /* 0x0000000200077202 */ /* 0x000fc60000000f00 */
[----:B------:R3:W1:Y:S02]  /*08a0*/  F2I.F64.CEIL R27, R10 ;  /* 0x0000000a001b7311 */ /* 0x0006640000309100 */
[----:B01--4-:R3:W-:Y:S03]  /*08b0*/  STL.128 [R1], R16 ;  /* 0x0000001001007387 */ /* 0x0137e60000100c00 */
[----:B------:R-:W-:-:S07]  /*08c0*/  LEPC R20, `(.L_x_3) ;  /* 0x000000001014794e */ /* 0x000fce0000000000 */
[----:B---3--:R-:W-:Y:S05]  /*08d0*/  CALL.ABS.NOINC R8 ;  /* 0x0000000008007343 */ /* 0x008fea0003c00000 */
.L_x_3:
[----:B------:R-:W-:-:S13]  /*08e0*/  ISETP.GE.AND P0, PT, R27, 0x1, PT ;  /* 0x000000011b00780c */ /* 0x000fda0003f06270 */
[----:B------:R-:W-:Y:S05]  /*08f0*/  @!P0 BRA `(.L_x_4) ;  /* 0x00000004007c8947 */ /* 0x000fea0003800000 */
[C---:B------:R-:W-:Y:S02]  /*0900*/  ISETP.GE.U32.AND P1, PT, R27.reuse, 0x4, PT ;  /* 0x000000041b00780c */ /* 0x040fe40003f26070 */
[----:B------:R-:W-:-:S04]  /*0910*/  LOP3.LUT R0, R27, 0x3, RZ, 0xc0, !PT ;  /* 0x000000031b007812 */ /* 0x000fc800078ec0ff */
[----:B------:R-:W-:-:S07]  /*0920*/  ISETP.NE.AND P0, PT, R0, RZ, PT ;  /* 0x000000ff0000720c */ /* 0x000fce0003f05270 */
[----:B------:R-:W-:Y:S06]  /*0930*/  @!P1 BRA `(.L_x_5) ;  /* 0x0000000400109947 */ /* 0x000fec0003800000 */
[----:B------:R-:W-:-:S04]  /*0940*/  LOP3.LUT R4, R27, 0x7ffffffc, RZ, 0xc0, !PT ;  /* 0x7ffffffc1b047812 */ /* 0x000fc800078ec0ff */
[----:B------:R-:W-:-:S07]  /*0950*/  IADD3 R4, PT, PT, -R4, RZ, RZ ;  /* 0x000000ff04047210 */ /* 0x000fce0007ffe1ff */
.L_x_6:
[----:B------:R-:W-:Y:S05]  /*0960*/  WARPSYNC.ALL ;  /* 0x0000000000007948 */ /* 0x000fea0003800000 */
[----:B------:R-:W-:Y:S08]  /*0970*/  BAR.SYNC.DEFER_BLOCKING 0x0 ;  /* 0x0000000000007b1d */ /* 0x000ff00000010000 */
[----:B------:R-:W0:Y:S01]  /*0980*/  LDC.64 R2, c[0x4][0x10] ;  /* 0x01000400ff027b82 */ /* 0x000e220000000a00 */
[----:B-1----:R-:W0:Y:S04]  /*0990*/  LDG.E R11, desc[UR36][R24.64] ;  /* 0x00000024180b7981 */ /* 0x002e28000c1e1900 */
[----:B------:R-:W2:Y:S04]  /*09a0*/  LDG.E R5, desc[UR36][R24.64+0x4] ;  /* 0x0000042418057981 */ /* 0x000ea8000c1e1900 */
[----:B------:R-:W3:Y:S01]  /*09b0*/  LDG.E R12, desc[UR36][R22.64] ;  /* 0x00000024160c7981 */ /* 0x000ee2000c1e1900 */
[----:B0-----:R-:W-:-:S04]  /*09c0*/  IMAD.WIDE R6, R11, 0x20, R2 ;  /* 0x000000200b067825 */ /* 0x001fc800078e0202 */
[----:B--2---:R-:W-:Y:S02]  /*09d0*/  IMAD.WIDE R8, R5, 0x4, R6 ;  /* 0x0000000405087825 */ /* 0x004fe400078e0206 */
[----:B------:R-:W0:Y:S04]  /*09e0*/  LDC.64 R6, c[0x4][0x8] ;  /* 0x01000200ff067b82 */ /* 0x000e280000000a00 */
[----:B------:R-:W3:Y:S01]  /*09f0*/  LDG.E R9, desc[UR36][R8.64] ;  /* 0x0000002408097981 */ /* 0x000ee2000c1e1900 */
[----:B0-----:R-:W-:-:S04]  /*0a00*/  IMAD.WIDE R10, R11, 0x40, R6 ;  /* 0x000000400b0a7825 */ /* 0x001fc800078e0206 */
[----:B------:R-:W-:-:S04]  /*0a10*/  IMAD.WIDE R10, R5, 0x8, R10 ;  /* 0x00000008050a7825 */ /* 0x000fc800078e020a */
[----:B---3--:R-:W-:-:S05]  /*0a20*/  IMAD.IADD R13, R12, 0x1, R9 ;  /* 0x000000010c0d7824 */ /* 0x008fca00078e0209 */
[----:B------:R0:W-:Y:S04]  /*0a30*/  STG.E desc[UR36][R22.64], R13 ;  /* 0x0000000d16007986 */ /* 0x0001e8000c101924 */
[----:B------:R-:W2:Y:S04]  /*0a40*/  LDG.E R5, desc[UR36][R10.64] ;  /* 0x000000240a057981 */ /* 0x000ea8000c1e1900 */
[----:B------:R-:W3:Y:S04]  /*0a50*/  LDG.E R15, desc[UR36][R10.64+0x4] ;  /* 0x000004240a0f7981 */ /* 0x000ee8000c1e1900 */
[----:B--2---:R1:W-:Y:S04]  /*0a60*/  STG.E desc[UR36][R24.64], R5 ;  /* 0x0000000518007986 */ /* 0x0043e8000c101924 */
[----:B---3--:R2:W-:Y:S01]  /*0a70*/  STG.E desc[UR36][R24.64+0x4], R15 ;  /* 0x0000040f18007986 */ /* 0x0085e2000c101924 */
[----:B------:R-:W-:Y:S06]  /*0a80*/  BAR.SYNC.DEFER_BLOCKING 0x0 ;  /* 0x0000000000007b1d */ /* 0x000fec0000010000 */
[----:B------:R-:W3:Y:S04]  /*0a90*/  LDG.E R19, desc[UR36][R24.64] ;  /* 0x0000002418137981 */ /* 0x000ee8000c1e1900 */
[----:B------:R-:W4:Y:S04]  /*0aa0*/  LDG.E R21, desc[UR36][R24.64+0x4] ;  /* 0x0000042418157981 */ /* 0x000f28000c1e1900 */
[----:B------:R-:W5:Y:S01]  /*0ab0*/  LDG.E R14, desc[UR36][R22.64] ;  /* 0x00000024160e7981 */ /* 0x000f62000c1e1900 */
[----:B---3--:R-:W-:-:S04]  /*0ac0*/  IMAD.WIDE R8, R19, 0x20, R2 ;  /* 0x0000002013087825 */ /* 0x008fc800078e0202 */
[----:B----4-:R-:W-:-:S06]  /*0ad0*/  IMAD.WIDE R8, R21, 0x4, R8 ;  /* 0x0000000415087825 */ /* 0x010fcc00078e0208 */
[----:B------:R-:W5:Y:S01]  /*0ae0*/  LDG.E R9, desc[UR36][R8.64] ;  /* 0x0000002408097981 */ /* 0x000f62000c1e1900 */
[----:B0-----:R-:W-:-:S04]  /*0af0*/  IMAD.WIDE R12, R19, 0x40, R6 ;  /* 0x00000040130c7825 */ /* 0x001fc800078e0206 */
[----:B------:R-:W-:Y:S01]  /*0b00*/  IMAD.WIDE R12, R21, 0x8, R12 ;  /* 0x00000008150c7825 */ /* 0x000fe200078e020c */
[----:B-----5:R-:W-:-:S05]  /*0b10*/  IADD3 R11, PT, PT, R14, R9, RZ ;  /* 0x000000090e0b7210 */ /* 0x020fca0007ffe0ff */
[----:B------:R0:W-:Y:S04]  /*0b20*/  STG.E desc[UR36][R22.64], R11 ;  /* 0x0000000b16007986 */ /* 0x0001e8000c101924 */
[----:B-1----:R-:W3:Y:S04]  /*0b30*/  LDG.E R5, desc[UR36][R12.64] ;  /* 0x000000240c057981 */ /* 0x002ee8000c1e1900 */
[----:B--2---:R-:W2:Y:S04]  /*0b40*/  LDG.E R15, desc[UR36][R12.64+0x4] ;  /* 0x000004240c0f7981 */ /* 0x004ea8000c1e1900 */
[----:B---3--:R1:W-:Y:S04]  /*0b50*/  STG.E desc[UR36][R24.64], R5 ;  /* 0x0000000518007986 */ /* 0x0083e8000c101924 */
[----:B--2---:R2:W-:Y:S01]  /*0b60*/  STG.E desc[UR36][R24.64+0x4], R15 ;  /* 0x0000040f18007986 */ /* 0x0045e2000c101924 */
        /* <DEDUP_REMOVED lines=10> */
[----:B------:R-:W-:Y:S04]  /*0c10*/  STG.E desc[UR36][R22.64], R13 ;  /* 0x0000000d16007986 */ /* 0x000fe8000c101924 */
[----:B-1----:R-:W3:Y:S04]  /*0c20*/  LDG.E R5, desc[UR36][R10.64] ;  /* 0x000000240a057981 */ /* 0x002ee8000c1e1900 */
[----:B--2---:R-:W2:Y:S04]  /*0c30*/  LDG.E R15, desc[UR36][R10.64+0x4] ;  /* 0x000004240a0f7981 */ /* 0x004ea8000c1e1900 */
[----:B---3--:R0:W-:Y:S04]  /*0c40*/  STG.E desc[UR36][R24.64], R5 ;  /* 0x0000000518007986 */ /* 0x0081e8000c101924 */
[----:B--2---:R1:W-:Y:S01]  /*0c50*/  STG.E desc[UR36][R24.64+0x4], R15 ;  /* 0x0000040f18007986 */ /* 0x0043e2000c101924 */
[----:B------:R-:W-:Y:S06]  /*0c60*/  BAR.SYNC.DEFER_BLOCKING 0x0 ;  /* 0x0000000000007b1d */ /* 0x000fec0000010000 */
[----:B------:R-:W2:Y:S04]  /*0c70*/  LDG.E R19, desc[UR36][R24.64] ;  /* 0x0000002418137981 */ /* 0x000ea8000c1e1900 */
[----:B------:R-:W3:Y:S04]  /*0c80*/  LDG.E R9, desc[UR36][R24.64+0x4] ;  /* 0x0000042418097981 */ /* 0x000ee8000c1e1900 */
[----:B------:R-:W4:Y:S01]  /*0c90*/  LDG.E R8, desc[UR36][R22.64] ;  /* 0x0000002416087981 */ /* 0x000f22000c1e1900 */
[----:B--2---:R-:W-:-:S04]  /*0ca0*/  IMAD.WIDE R2, R19, 0x20, R2 ;  /* 0x0000002013027825 */ /* 0x004fc800078e0202 */
[----:B---3--:R-:W-:-:S06]  /*0cb0*/  IMAD.WIDE R2, R9, 0x4, R2 ;  /* 0x0000000409027825 */ /* 0x008fcc00078e0202 */
[----:B------:R-:W4:Y:S01]  /*0cc0*/  LDG.E R3, desc[UR36][R2.64] ;  /* 0x0000002402037981 */ /* 0x000f22000c1e1900 */
[----:B------:R-:W-:-:S04]  /*0cd0*/  IMAD.WIDE R6, R19, 0x40, R6 ;  /* 0x0000004013067825 */ /* 0x000fc800078e0206 */
[----:B------:R-:W-:Y:S01]  /*0ce0*/  IMAD.WIDE R6, R9, 0x8, R6 ;  /* 0x0000000809067825 */ /* 0x000fe200078e0206 */
[----:B----4-:R-:W-:-:S05]  /*0cf0*/  IADD3 R11, PT, PT, R8, R3, RZ ;  /* 0x00000003080b7210 */ /* 0x010fca0007ffe0ff */
[----:B------:R1:W-:Y:S04]  /*0d00*/  STG.E desc[UR36][R22.64], R11 ;  /* 0x0000000b16007986 */ /* 0x0003e8000c101924 */
[----:B0-----:R-:W2:Y:S04]  /*0d10*/  LDG.E R5, desc[UR36][R6.64] ;  /* 0x0000002406057981 */ /* 0x001ea8000c1e1900 */
[----:B------:R-:W3:Y:S01]  /*0d20*/  LDG.E R9, desc[UR36][R6.64+0x4] ;  /* 0x0000042406097981 */ /* 0x000ee2000c1e1900 */
[----:B------:R-:W-:-:S05]  /*0d30*/  VIADD R4, R4, 0x4 ;  /* 0x0000000404047836 */ /* 0x000fca0000000000 */
[----:B------:R-:W-:Y:S01]  /*0d40*/  ISETP.NE.AND P1, PT, R4, RZ, PT ;  /* 0x000000ff0400720c */ /* 0x000fe20003f25270 */
[----:B--2---:R1:W-:Y:S04]  /*0d50*/  STG.E desc[UR36][R24.64], R5 ;  /* 0x0000000518007986 */ /* 0x0043e8000c101924 */
[----:B---3--:R1:W-:Y:S08]  /*0d60*/  STG.E desc[UR36][R24.64+0x4], R9 ;  /* 0x0000040918007986 */ /* 0x0083f0000c101924 */
[----:B------:R-:W-:Y:S05]  /*0d70*/  @P1 BRA `(.L_x_6) ;  /* 0xfffffff800f81947 */ /* 0x000fea000383ffff */
.L_x_5:
[----:B------:R-:W-:Y:S05]  /*0d80*/  @!P0 BRA `(.L_x_4) ;  /* 0x0000000000588947 */ /* 0x000fea0003800000 */
[----:B------:R-:W-:-:S07]  /*0d90*/  IADD3 R0, PT, PT, -R0, RZ, RZ ;  /* 0x000000ff00007210 */ /* 0x000fce0007ffe1ff */
.L_x_7:
[----:B------:R-:W-:Y:S05]  /*0da0*/  WARPSYNC.ALL ;  /* 0x0000000000007948 */ /* 0x000fea0003800000 */
[----:B------:R-:W-:Y:S08]  /*0db0*/  BAR.SYNC.DEFER_BLOCKING 0x0 ;  /* 0x0000000000007b1d */ /* 0x000ff00000010000 */
[----:B0-----:R-:W0:Y:S08]  /*0dc0*/  LDC.64 R2, c[0x4][0x10] ;  /* 0x01000400ff027b82 */ /* 0x001e300000000a00 */
[----:B-1----:R-:W1:Y:S01]  /*0dd0*/  LDC.64 R4, c[0x4][0x8] ;  /* 0x01000200ff047b82 */ /* 0x002e620000000a00 */
[----:B------:R-:W0:Y:S04]  /*0de0*/  LDG.E R7, desc[UR36][R24.64] ;  /* 0x0000002418077981 */ /* 0x000e28000c1e1900 */
[----:B------:R-:W2:Y:S04]  /*0df0*/  LDG.E R9, desc[UR36][R24.64+0x4] ;  /* 0x0000042418097981 */ /* 0x000ea8000c1e1900 */
[----:B------:R-:W3:Y:S01]  /*0e00*/  LDG.E R6, desc[UR36][R22.64] ;  /* 0x0000002416067981 */ /* 0x000ee2000c1e1900 */
[----:B0-----:R-:W-:-:S04]  /*0e10*/  IMAD.WIDE R2, R7, 0x20, R2 ;  /* 0x0000002007027825 */ /* 0x001fc800078e0202 */
[----:B--2---:R-:W-:-:S06]  /*0e20*/  IMAD.WIDE R2, R9, 0x4, R2 ;  /* 0x0000000409027825 */ /* 0x004fcc00078e0202 */
[----:B------:R-:W3:Y:S01]  /*0e30*/  LDG.E R3, desc[UR36][R2.64] ;  /* 0x0000002402037981 */ /* 0x000ee2000c1e1900 */
[----:B-1----:R-:W-:-:S04]  /*0e40*/  IMAD.WIDE R4, R7, 0x40, R4 ;  /* 0x0000004007047825 */ /* 0x002fc800078e0204 */
[----:B------:R-:W-:Y:S01]  /*0e50*/  IMAD.WIDE R4, R9, 0x8, R4 ;  /* 0x0000000809047825 */ /* 0x000fe200078e0204 */
[----:B---3--:R-:W-:-:S05]  /*0e60*/  IADD3 R7, PT, PT, R6, R3, RZ ;  /* 0x0000000306077210 */ /* 0x008fca0007ffe0ff */
[----:B------:R0:W-:Y:S04]  /*0e70*/  STG.E desc[UR36][R22.64], R7 ;  /* 0x0000000716007986 */ /* 0x0001e8000c101924 */
[----:B------:R-:W2:Y:S04]  /*0e80*/  LDG.E R9, desc[UR36][R4.64] ;  /* 0x0000002404097981 */ /* 0x000ea8000c1e1900 */
[----:B------:R-:W3:Y:S01]  /*0e90*/  LDG.E R11, desc[UR36][R4.64+0x4] ;  /* 0x00000424040b7981 */ /* 0x000ee2000c1e1900 */
[----:B------:R-:W-:-:S04]  /*0ea0*/  IADD3 R0, PT, PT, R0, 0x1, RZ ;  /* 0x0000000100007810 */ /* 0x000fc80007ffe0ff */
[----:B------:R-:W-:Y:S01]  /*0eb0*/  ISETP.NE.AND P0, PT, R0, RZ, PT ;  /* 0x000000ff0000720c */ /* 0x000fe20003f05270 */
[----:B--2---:R0:W-:Y:S04]  /*0ec0*/  STG.E desc[UR36][R24.64], R9 ;  /* 0x0000000918007986 */ /* 0x0041e8000c101924 */
[----:B---3--:R0:W-:Y:S08]  /*0ed0*/  STG.E desc[UR36][R24.64+0x4], R11 ;  /* 0x0000040b18007986 */ /* 0x0081f0000c101924 */
[----:B------:R-:W-:Y:S05]  /*0ee0*/  @P0 BRA `(.L_x_7) ;  /* 0xfffffffc00ac0947 */ /* 0x000fea000383ffff */
.L_x_4:
[----:B------:R-:W2:Y:S02]  /*0ef0*/  LDC.64 R2, c[0x0][0x380] ;  /* 0x0000e000ff027b82 */ /* 0x000ea40000000a00 */
[----:B--2---:R-:W-:-:S06]  /*0f00*/  IMAD.WIDE.U32 R2, R17, 0x4, R2 ;  /* 0x0000000411027825 */ /* 0x004fcc00078e0002 */
[----:B------:R-:W2:Y:S02]  /*0f10*/  LDG.E R3, desc[UR36][R2.64] ;  /* 0x0000002402037981 */ /* 0x000ea4000c1e1900 */
[----:B--2---:R-:W-:-:S13]  /*0f20*/  ISETP.NE.AND P0, PT, R16, R3, PT ;  /* 0x000000031000720c */ /* 0x004fda0003f05270 */
[----:B------:R-:W-:Y:S05]  /*0f30*/  @P0 BRA `(.L_x_8) ;  /* 0x0000000000140947 */ /* 0x000fea0003800000 */
[----:B01----:R-:W2:Y:S01]  /*0f40*/  LDG.E R22, desc[UR36][R22.64] ;  /* 0x0000002416167981 */ /* 0x003ea2000c1e1900 */
[----:B------:R-:W0:Y:S02]  /*0f50*/  LDC.64 R2, c[0x0][0x3a0] ;  /* 0x0000e800ff027b82 */ /* 0x000e240000000a00 */
[----:B0-----:R-:W-:Y:S01]  /*0f60*/  IMAD.WIDE.U32 R2, R17, 0x4, R2 ;  /* 0x0000000411027825 */ /* 0x001fe200078e0002 */
[----:B--2---:R-:W-:-:S05]  /*0f70*/  IADD3 R5, PT, PT, -R22, 0x9, RZ ;  /* 0x0000000916057810 */ /* 0x004fca0007ffe1ff */
[----:B------:R2:W-:Y:S02]  /*0f80*/  STG.E desc[UR36][R2.64], R5 ;  /* 0x0000000502007986 */ /* 0x0005e4000c101924 */
.L_x_8:
[----:B------:R-:W-:Y:S05]  /*0f90*/  WARPSYNC.ALL ;  /* 0x0000000000007948 */ /* 0x000fea0003800000 */
[----:B------:R-:W-:Y:S06]  /*0fa0*/  BAR.SYNC.DEFER_BLOCKING 0x0 ;  /* 0x0000000000007b1d */ /* 0x000fec0000010000 */
[----:B------:R-:W-:Y:S05]  /*0fb0*/  EXIT ;  /* 0x000000000000794d */ /* 0x000fea0003800000 */
.L_x_9:
[----:B------:R-:W-:-:S00]  /*0fc0*/  BRA `(.L_x_9) ;  /* 0xfffffffc00fc7947 */ /* 0x000fc0000383ffff */
[----:B------:R-:W-:-:S00]  /*0fd0*/  NOP ;  /* 0x0000000000007918 */ /* 0x000fc00000000000 */
        /* <DEDUP_REMOVED lines=10> */
.L_x_10:


//--------------------- .nv.global.init           --------------------------
	.section	.nv.global.init,"aw",@progbits
.nv.global.init:
	.type		$str,@object
	.size		$str,($str$1 - $str)
$str:
        /*0000*/ 	.byte	0x45, 0x64, 0x67, 0x65, 0x20, 0x28, 0x25, 0x64, 0x2c, 0x20, 0x25, 0x64, 0x29, 0x0a, 0x00
	.type		$str$1,@object
	.size		$str$1,(.L_3 - $str$1)
$str$1:
        /*000f*/ 	.byte	0x53, 0x75, 0x63, 0x63, 0x65, 0x73, 0x73, 0x6f, 0x72, 0x20, 0x6f, 0x66, 0x20, 0x28, 0x25, 0x64
        /*001f*/ 	.byte	0x2c, 0x20, 0x25, 0x64, 0x29, 0x20, 0x3d, 0x20, 0x28, 0x25, 0x64, 0x2c, 0x20, 0x25, 0x64, 0x29
        /*002f*/ 	.byte	0x0a, 0x00
.L_3:


//--------------------- .nv.shared.reserved.0     --------------------------
	.section	.nv.shared.reserved.0,"aw",@nobits
	.weak		__nv_reservedSMEM_offset_0_alias
	.size		__nv_reservedSMEM_offset_0_alias, 0, 64
	.other		__nv_reservedSMEM_offset_0_alias,@"STO_CUDA_RESERVED_SHARED STV_DEFAULT"
__nv_reservedSMEM_offset_0_alias:
	.zero		0
	.zero		64


//--------------------- .nv.global                --------------------------
	.section	.nv.global,"aw",@nobits
	.align	4
.nv.global:
	.type		position,@object
	.size		position,(succ - position)
position:
	.zero		256
	.type		succ,@object
	.size		succ,(.L_0 - succ)
succ:
	.zero		512
.L_0:


//--------------------- .nv.constant0._Z8preorderPiS_S_S_S_ --------------------------
	.section	.nv.constant0._Z8preorderPiS_S_S_S_,"a",@progbits
	.sectionflags	@""
	.align	4
.nv.constant0._Z8preorderPiS_S_S_S_:
	.zero		936


//--------------------- SYMBOLS --------------------------

	.type		.nv.reservedSmem.offset0,@object
	.size		.nv.reservedSmem.offset0,0x4
	.type		vprintf,@function
